//
// Generated by NVIDIA NVVM Compiler
//
// Compiler Build ID: CL-36424714
// Cuda compilation tools, release 13.0, V13.0.88
// Based on NVVM 20.0.0
//

.version 9.0
.target sm_100
.address_size 64

	// .globl	_Z6vecAddPfS_S_i
.global .align 1 .b8 _ZN34_INTERNAL_3ca59336_4_k_cu_21188fb34cuda3std3__45__cpo5beginE[1];
.global .align 1 .b8 _ZN34_INTERNAL_3ca59336_4_k_cu_21188fb34cuda3std3__45__cpo3endE[1];
.global .align 1 .b8 _ZN34_INTERNAL_3ca59336_4_k_cu_21188fb34cuda3std3__45__cpo6cbeginE[1];
.global .align 1 .b8 _ZN34_INTERNAL_3ca59336_4_k_cu_21188fb34cuda3std3__45__cpo4cendE[1];
.global .align 1 .b8 _ZN34_INTERNAL_3ca59336_4_k_cu_21188fb34cuda3std3__45__cpo6rbeginE[1];
.global .align 1 .b8 _ZN34_INTERNAL_3ca59336_4_k_cu_21188fb34cuda3std3__45__cpo4rendE[1];
.global .align 1 .b8 _ZN34_INTERNAL_3ca59336_4_k_cu_21188fb34cuda3std3__45__cpo7crbeginE[1];
.global .align 1 .b8 _ZN34_INTERNAL_3ca59336_4_k_cu_21188fb34cuda3std3__45__cpo5crendE[1];
.global .align 1 .b8 _ZN34_INTERNAL_3ca59336_4_k_cu_21188fb34cuda3std3__419piecewise_constructE[1];
.global .align 1 .b8 _ZN34_INTERNAL_3ca59336_4_k_cu_21188fb34cuda3std6ranges3__45__cpo4swapE[1];
.global .align 1 .b8 _ZN34_INTERNAL_3ca59336_4_k_cu_21188fb34cuda3std6ranges3__45__cpo9iter_moveE[1];
.global .align 1 .b8 _ZN34_INTERNAL_3ca59336_4_k_cu_21188fb34cuda3std6ranges3__45__cpo5beginE[1];
.global .align 1 .b8 _ZN34_INTERNAL_3ca59336_4_k_cu_21188fb34cuda3std6ranges3__45__cpo3endE[1];
.global .align 1 .b8 _ZN34_INTERNAL_3ca59336_4_k_cu_21188fb34cuda3std6ranges3__45__cpo6cbeginE[1];
.global .align 1 .b8 _ZN34_INTERNAL_3ca59336_4_k_cu_21188fb34cuda3std6ranges3__45__cpo4cendE[1];
.global .align 1 .b8 _ZN34_INTERNAL_3ca59336_4_k_cu_21188fb34cuda3std6ranges3__45__cpo7advanceE[1];
.global .align 1 .b8 _ZN34_INTERNAL_3ca59336_4_k_cu_21188fb34cuda3std6ranges3__45__cpo9iter_swapE[1];
.global .align 1 .b8 _ZN34_INTERNAL_3ca59336_4_k_cu_21188fb34cuda3std6ranges3__45__cpo4nextE[1];
.global .align 1 .b8 _ZN34_INTERNAL_3ca59336_4_k_cu_21188fb34cuda3std6ranges3__45__cpo4prevE[1];
.global .align 1 .b8 _ZN34_INTERNAL_3ca59336_4_k_cu_21188fb34cuda3std6ranges3__45__cpo4dataE[1];
.global .align 1 .b8 _ZN34_INTERNAL_3ca59336_4_k_cu_21188fb34cuda3std6ranges3__45__cpo5cdataE[1];
.global .align 1 .b8 _ZN34_INTERNAL_3ca59336_4_k_cu_21188fb34cuda3std6ranges3__45__cpo4sizeE[1];
.global .align 1 .b8 _ZN34_INTERNAL_3ca59336_4_k_cu_21188fb34cuda3std6ranges3__45__cpo5ssizeE[1];
.global .align 1 .b8 _ZN34_INTERNAL_3ca59336_4_k_cu_21188fb34cuda3std6ranges3__45__cpo8distanceE[1];

.visible .entry _Z6vecAddPfS_S_i(
	.param .u64 .ptr .align 1 _Z6vecAddPfS_S_i_param_0,
	.param .u64 .ptr .align 1 _Z6vecAddPfS_S_i_param_1,
	.param .u64 .ptr .align 1 _Z6vecAddPfS_S_i_param_2,
	.param .u32 _Z6vecAddPfS_S_i_param_3
)
{
	.reg .pred 	%p<2>;
	.reg .b32 	%r<6>;
	.reg .b32 	%f<4>;
	.reg .b64 	%rd<11>;

	ld.param.u64 	%rd1, [_Z6vecAddPfS_S_i_param_0];
	ld.param.u64 	%rd2, [_Z6vecAddPfS_S_i_param_1];
	ld.param.u64 	%rd3, [_Z6vecAddPfS_S_i_param_2];
	ld.param.u32 	%r2, [_Z6vecAddPfS_S_i_param_3];
	mov.u32 	%r3, %tid.x;
	mov.u32 	%r4, %ctaid.x;
	mov.u32 	%r5, %ntid.x;
	mad.lo.s32 	%r1, %r4, %r5, %r3;
	setp.ge.s32 	%p1, %r1, %r2;
	@%p1 bra 	$L__BB0_2;
	cvta.to.global.u64 	%rd4, %rd1;
	cvta.to.global.u64 	%rd5, %rd2;
	cvta.to.global.u64 	%rd6, %rd3;
	mul.wide.s32 	%rd7, %r1, 4;
	add.s64 	%rd8, %rd4, %rd7;
	ld.global.f32 	%f1, [%rd8];
	add.s64 	%rd9, %rd5, %rd7;
	ld.global.f32 	%f2, [%rd9];
	add.f32 	%f3, %f1, %f2;
	add.s64 	%rd10, %rd6, %rd7;
	st.global.f32 	[%rd10], %f3;
$L__BB0_2:
	ret;

}


// ===== COMPILED SASS (sm_100) =====

	.target	sm_100

	.elftype	@"ET_EXEC"


//--------------------- .note.nv.tkinfo           --------------------------
	.section	.note.nv.tkinfo,"",@"SHT_NOTE"
	.sectionflags	@"SHF_NOTE_NV_TKINFO"
	.tkinfo
        /*0018*/ 	.word	0x00000002
        /*0030*/ 	.string	""
        /*0030*/ 	.string	"ptxas"
        /*0030*/ 	.string	"Cuda compilation tools, release 13.0, V13.0.88"
        /*0030*/ 	.string	"Build cuda_13.0.r13.0/compiler.36424714_0"
        /*0030*/ 	.string	"-arch sm_100 -m 64 "



//--------------------- .note.nv.cuinfo           --------------------------
	.section	.note.nv.cuinfo,"",@"SHT_NOTE"
	.sectionflags	@"SHF_NOTE_NV_CUINFO"
        /*0018*/ 	.short	0x0002
        /*001a*/ 	.short	0x0064
        /*001c*/ 	.short	0x0082
	.zero		2


//--------------------- .nv.info                  --------------------------
	.section	.nv.info,"",@"SHT_CUDA_INFO"
	.align	4


	//----- nvinfo : EIATTR_REGCOUNT
	.align		4
        /*0000*/ 	.byte	0x04, 0x2f
        /*0002*/ 	.short	(.L_25 - .L_24)
	.align		4
.L_24:
        /*0004*/ 	.word	index@(_Z6vecAddPfS_S_i)
        /*0008*/ 	.word	0x0000000c


	//----- nvinfo : EIATTR_FRAME_SIZE
	.align		4
.L_25:
        /*000c*/ 	.byte	0x04, 0x11
        /*000e*/ 	.short	(.L_27 - .L_26)
	.align		4
.L_26:
        /*0010*/ 	.word	index@(_Z6vecAddPfS_S_i)
        /*0014*/ 	.word	0x00000000


	//----- nvinfo : EIATTR_MIN_STACK_SIZE
	.align		4
.L_27:
        /*0018*/ 	.byte	0x04, 0x12
        /*001a*/ 	.short	(.L_29 - .L_28)
	.align		4
.L_28:
        /*001c*/ 	.word	index@(_Z6vecAddPfS_S_i)
        /*0020*/ 	.word	0x00000000
.L_29:


//--------------------- .nv.compat                --------------------------
	.section	.nv.compat,"",@"SHT_CUDA_COMPAT_INFO"
	.align	4
        /*0000*/ 	.byte	0x02, 0x09, 0x00, 0x00, 0x02, 0x02, 0x01, 0x00, 0x02, 0x05, 0x05, 0x00, 0x03, 0x07, 0x01, 0x01
        /*0010*/ 	.byte	0x02, 0x03, 0x00, 0x00, 0x02, 0x06, 0x01, 0x00, 0x04, 0x0b, 0x08, 0x00, 0x09, 0x00, 0x00, 0x00
        /*0020*/ 	.byte	0x00, 0x00, 0x00, 0x00


//--------------------- .nv.info._Z6vecAddPfS_S_i --------------------------
	.section	.nv.info._Z6vecAddPfS_S_i,"",@"SHT_CUDA_INFO"
	.sectionflags	@""
	.align	4


	//----- nvinfo : EIATTR_CUDA_API_VERSION
	.align		4
        /*0000*/ 	.byte	0x04, 0x37
        /*0002*/ 	.short	(.L_31 - .L_30)
.L_30:
        /*0004*/ 	.word	0x00000082


	//----- nvinfo : EIATTR_KPARAM_INFO
	.align		4
.L_31:
        /*0008*/ 	.byte	0x04, 0x17
        /*000a*/ 	.short	(.L_33 - .L_32)
.L_32:
        /*000c*/ 	.word	0x00000000
        /*0010*/ 	.short	0x0003
        /*0012*/ 	.short	0x0018
        /*0014*/ 	.byte	0x00, 0xf0, 0x11, 0x00


	//----- nvinfo : EIATTR_KPARAM_INFO
	.align		4
.L_33:
        /*0018*/ 	.byte	0x04, 0x17
        /*001a*/ 	.short	(.L_35 - .L_34)
.L_34:
        /*001c*/ 	.word	0x00000000
        /*0020*/ 	.short	0x0002
        /*0022*/ 	.short	0x0010
        /*0024*/ 	.byte	0x00, 0xf5, 0x21, 0x00


	//----- nvinfo : EIATTR_KPARAM_INFO
	.align		4
.L_35:
        /*0028*/ 	.byte	0x04, 0x17
        /*002a*/ 	.short	(.L_37 - .L_36)
.L_36:
        /*002c*/ 	.word	0x00000000
        /*0030*/ 	.short	0x0001
        /*0032*/ 	.short	0x0008
        /*0034*/ 	.byte	0x00, 0xf5, 0x21, 0x00


	//----- nvinfo : EIATTR_KPARAM_INFO
	.align		4
.L_37:
        /*0038*/ 	.byte	0x04, 0x17
        /*003a*/ 	.short	(.L_39 - .L_38)
.L_38:
        /*003c*/ 	.word	0x00000000
        /*0040*/ 	.short	0x0000
        /*0042*/ 	.short	0x0000
        /*0044*/ 	.byte	0x00, 0xf5, 0x21, 0x00


	//----- nvinfo : EIATTR_SPARSE_MMA_MASK
	.align		4
.L_39:
        /*0048*/ 	.byte	0x03, 0x50
        /*004a*/ 	.short	0x0000


	//----- nvinfo : EIATTR_MAXREG_COUNT
	.align		4
        /*004c*/ 	.byte	0x03, 0x1b
        /*004e*/ 	.short	0x00ff


	//----- nvinfo : EIATTR_MERCURY_ISA_VERSION
	.align		4
        /*0050*/ 	.byte	0x03, 0x5f
        /*0052*/ 	.short	0x0101


	//----- nvinfo : EIATTR_VRC_CTA_INIT_COUNT
	.align		4
        /*0054*/ 	.byte	0x02, 0x4a
	.zero		1
	.zero		1


	//----- nvinfo : EIATTR_EXIT_INSTR_OFFSETS
	.align		4
        /*0058*/ 	.byte	0x04, 0x1c
        /*005a*/ 	.short	(.L_41 - .L_40)


	//   ....[0]....
.L_40:
        /*005c*/ 	.word	0x00000070


	//   ....[1]....
        /*0060*/ 	.word	0x00000130


	//----- nvinfo : EIATTR_CBANK_PARAM_SIZE
	.align		4
.L_41:
        /*0064*/ 	.byte	0x03, 0x19
        /*0066*/ 	.short	0x001c


	//----- nvinfo : EIATTR_PARAM_CBANK
	.align		4
        /*0068*/ 	.byte	0x04, 0x0a
        /*006a*/ 	.short	(.L_43 - .L_42)
	.align		4
.L_42:
        /*006c*/ 	.word	index@(.nv.constant0._Z6vecAddPfS_S_i)
        /*0070*/ 	.short	0x0380
        /*0072*/ 	.short	0x001c


	//----- nvinfo : EIATTR_SW_WAR
	.align		4
.L_43:
        /*0074*/ 	.byte	0x04, 0x36
        /*0076*/ 	.short	(.L_45 - .L_44)
.L_44:
        /*0078*/ 	.word	0x00000008
.L_45:


//--------------------- .nv.callgraph             --------------------------
	.section	.nv.callgraph,"",@"SHT_CUDA_CALLGRAPH"
	.align	4
	.sectionentsize	8
	.align		4
        /*0000*/ 	.word	0x00000000
	.align		4
        /*0004*/ 	.word	0xffffffff
	.align		4
        /*0008*/ 	.word	0x00000000
	.align		4
        /*000c*/ 	.word	0xfffffffe
	.align		4
        /*0010*/ 	.word	0x00000000
	.align		4
        /*0014*/ 	.word	0xfffffffd
	.align		4
        /*0018*/ 	.word	0x00000000
	.align		4
        /*001c*/ 	.word	0xfffffffc


//--------------------- .nv.constant4             --------------------------
	.section	.nv.constant4,"a",@progbits
	.align	8
	.align		8
.nv.constant4:
        /*0000*/ 	.dword	_ZN34_INTERNAL_3ca59336_4_k_cu_21188fb34cuda3std3__45__cpo5beginE
	.align		8
        /*0008*/ 	.dword	_ZN34_INTERNAL_3ca59336_4_k_cu_21188fb34cuda3std3__45__cpo3endE
	.align		8
        /*0010*/ 	.dword	_ZN34_INTERNAL_3ca59336_4_k_cu_21188fb34cuda3std3__45__cpo6cbeginE
	.align		8
        /*0018*/ 	.dword	_ZN34_INTERNAL_3ca59336_4_k_cu_21188fb34cuda3std3__45__cpo4cendE
	.align		8
        /*0020*/ 	.dword	_ZN34_INTERNAL_3ca59336_4_k_cu_21188fb34cuda3std3__45__cpo6rbeginE
	.align		8
        /*0028*/ 	.dword	_ZN34_INTERNAL_3ca59336_4_k_cu_21188fb34cuda3std3__45__cpo4rendE
	.align		8
        /*0030*/ 	.dword	_ZN34_INTERNAL_3ca59336_4_k_cu_21188fb34cuda3std3__45__cpo7crbeginE
	.align		8
        /*0038*/ 	.dword	_ZN34_INTERNAL_3ca59336_4_k_cu_21188fb34cuda3std3__45__cpo5crendE
	.align		8
        /*0040*/ 	.dword	_ZN34_INTERNAL_3ca59336_4_k_cu_21188fb34cuda3std3__419piecewise_constructE
	.align		8
        /*0048*/ 	.dword	_ZN34_INTERNAL_3ca59336_4_k_cu_21188fb34cuda3std6ranges3__45__cpo4swapE
	.align		8
        /*0050*/ 	.dword	_ZN34_INTERNAL_3ca59336_4_k_cu_21188fb34cuda3std6ranges3__45__cpo9iter_moveE
	.align		8
        /*0058*/ 	.dword	_ZN34_INTERNAL_3ca59336_4_k_cu_21188fb34cuda3std6ranges3__45__cpo5beginE
	.align		8
        /*0060*/ 	.dword	_ZN34_INTERNAL_3ca59336_4_k_cu_21188fb34cuda3std6ranges3__45__cpo3endE
	.align		8
        /*0068*/ 	.dword	_ZN34_INTERNAL_3ca59336_4_k_cu_21188fb34cuda3std6ranges3__45__cpo6cbeginE
	.align		8
        /*0070*/ 	.dword	_ZN34_INTERNAL_3ca59336_4_k_cu_21188fb34cuda3std6ranges3__45__cpo4cendE
	.align		8
        /*0078*/ 	.dword	_ZN34_INTERNAL_3ca59336_4_k_cu_21188fb34cuda3std6ranges3__45__cpo7advanceE
	.align		8
        /*0080*/ 	.dword	_ZN34_INTERNAL_3ca59336_4_k_cu_21188fb34cuda3std6ranges3__45__cpo9iter_swapE
	.align		8
        /*0088*/ 	.dword	_ZN34_INTERNAL_3ca59336_4_k_cu_21188fb34cuda3std6ranges3__45__cpo4nextE
	.align		8
        /*0090*/ 	.dword	_ZN34_INTERNAL_3ca59336_4_k_cu_21188fb34cuda3std6ranges3__45__cpo4prevE
	.align		8
        /*0098*/ 	.dword	_ZN34_INTERNAL_3ca59336_4_k_cu_21188fb34cuda3std6ranges3__45__cpo4dataE
	.align		8
        /*00a0*/ 	.dword	_ZN34_INTERNAL_3ca59336_4_k_cu_21188fb34cuda3std6ranges3__45__cpo5cdataE
	.align		8
        /*00a8*/ 	.dword	_ZN34_INTERNAL_3ca59336_4_k_cu_21188fb34cuda3std6ranges3__45__cpo4sizeE
	.align		8
        /*00b0*/ 	.dword	_ZN34_INTERNAL_3ca59336_4_k_cu_21188fb34cuda3std6ranges3__45__cpo5ssizeE
	.align		8
        /*00b8*/ 	.dword	_ZN34_INTERNAL_3ca59336_4_k_cu_21188fb34cuda3std6ranges3__45__cpo8distanceE


//--------------------- .text._Z6vecAddPfS_S_i    --------------------------
	.section	.text._Z6vecAddPfS_S_i,"ax",@progbits
	.align	128
        .global         _Z6vecAddPfS_S_i
        .type           _Z6vecAddPfS_S_i,@function
        .size           _Z6vecAddPfS_S_i,(.L_x_1 - _Z6vecAddPfS_S_i)
        .other          _Z6vecAddPfS_S_i,@"STO_CUDA_ENTRY STV_DEFAULT"
_Z6vecAddPfS_S_i:
.text._Z6vecAddPfS_S_i:
[----:B------:R-:W-:Y:S01]  /*0000*/  LDC R1, c[0x0][0x37c] ;  /* 0x0000df00ff017b82 */ /* 0x000fe20000000800 */
[----:B------:R-:W0:Y:S07]  /*0010*/  S2R R9, SR_TID.X ;  /* 0x0000000000097919 */ /* 0x000e2e0000002100 */
[----:B------:R-:W0:Y:S01]  /*0020*/  S2UR UR4, SR_CTAID.X ;  /* 0x00000000000479c3 */ /* 0x000e220000002500 */
[----:B------:R-:W1:Y:S07]  /*0030*/  LDCU UR5, c[0x0][0x398] ;  /* 0x00007300ff0577ac */ /* 0x000e6e0008000800 */
[----:B------:R-:W0:Y:S02]  /*0040*/  LDC R0, c[0x0][0x360] ;  /* 0x0000d800ff007b82 */ /* 0x000e240000000800 */
[----:B0-----:R-:W-:-:S05]  /*0050*/  IMAD R9, R0, UR4, R9 ;  /* 0x0000000400097c24 */ /* 0x001fca000f8e0209 */
[----:B-1----:R-:W-:-:S13]  /*0060*/  ISETP.GE.AND P0, PT, R9, UR5, PT ;  /* 0x0000000509007c0c */ /* 0x002fda000bf06270 */
[----:B------:R-:W-:Y:S05]  /*0070*/  @P0 EXIT ;  /* 0x000000000000094d */ /* 0x000fea0003800000 */
[----:B------:R-:W0:Y:S01]  /*0080*/  LDC.64 R2, c[0x0][0x380] ;  /* 0x0000e000ff027b82 */ /* 0x000e220000000a00 */
[----:B------:R-:W1:Y:S07]  /*0090*/  LDCU.64 UR4, c[0x0][0x358] ;  /* 0x00006b00ff0477ac */ /* 0x000e6e0008000a00 */
[----:B------:R-:W2:Y:S08]  /*00a0*/  LDC.64 R4, c[0x0][0x388] ;  /* 0x0000e200ff047b82 */ /* 0x000eb00000000a00 */
[----:B------:R-:W3:Y:S01]  /*00b0*/  LDC.64 R6, c[0x0][0x390] ;  /* 0x0000e400ff067b82 */ /* 0x000ee20000000a00 */
[----:B0-----:R-:W-:-:S06]  /*00c0*/  IMAD.WIDE R2, R9, 0x4, R2 ;  /* 0x0000000409027825 */ /* 0x001fcc00078e0202 */
[----:B-1----:R-:W4:Y:S01]  /*00d0*/  LDG.E R2, desc[UR4][R2.64] ;  /* 0x0000000402027981 */ /* 0x002f22000c1e1900 */
[----:B--2---:R-:W-:-:S06]  /*00e0*/  IMAD.WIDE R4, R9, 0x4, R4 ;  /* 0x0000000409047825 */ /* 0x004fcc00078e0204 */
[----:B------:R-:W4:Y:S01]  /*00f0*/  LDG.E R5, desc[UR4][R4.64] ;  /* 0x0000000404057981 */ /* 0x000f22000c1e1900 */
[----:B---3--:R-:W-:-:S04]  /*0100*/  IMAD.WIDE R6, R9, 0x4, R6 ;  /* 0x0000000409067825 */ /* 0x008fc800078e0206 */
[----:B----4-:R-:W-:-:S05]  /*0110*/  FADD R9, R2, R5 ;  /* 0x0000000502097221 */ /* 0x010fca0000000000 */
[----:B------:R-:W-:Y:S01]  /*0120*/  STG.E desc[UR4][R6.64], R9 ;  /* 0x0000000906007986 */ /* 0x000fe2000c101904 */
[----:B------:R-:W-:Y:S05]  /*0130*/  EXIT ;  /* 0x000000000000794d */ /* 0x000fea0003800000 */
.L_x_0:
[----:B------:R-:W-:-:S00]  /*0140*/  BRA `(.L_x_0) ;  /* 0xfffffffc00fc7947 */ /* 0x000fc0000383ffff */
[----:B------:R-:W-:-:S00]  /*0150*/  NOP ;  /* 0x0000000000007918 */ /* 0x000fc00000000000 */
        /* <DEDUP_REMOVED lines=10> */
.L_x_1:


//--------------------- .nv.shared.reserved.0     --------------------------
	.section	.nv.shared.reserved.0,"aw",@nobits
	.weak		__nv_reservedSMEM_offset_0_alias
	.size		__nv_reservedSMEM_offset_0_alias, 0, 64
	.other		__nv_reservedSMEM_offset_0_alias,@"STO_CUDA_RESERVED_SHARED STV_DEFAULT"
__nv_reservedSMEM_offset_0_alias:
	.zero		0
	.zero		64


//--------------------- .nv.global                --------------------------
	.section	.nv.global,"aw",@nobits
.nv.global:
	.type		_ZN34_INTERNAL_3ca59336_4_k_cu_21188fb34cuda3std3__45__cpo6cbeginE,@object
	.size		_ZN34_INTERNAL_3ca59336_4_k_cu_21188fb34cuda3std3__45__cpo6cbeginE,(_ZN34_INTERNAL_3ca59336_4_k_cu_21188fb34cuda3std6ranges3__45__cpo4prevE - _ZN34_INTERNAL_3ca59336_4_k_cu_21188fb34cuda3std3__45__cpo6cbeginE)
_ZN34_INTERNAL_3ca59336_4_k_cu_21188fb34cuda3std3__45__cpo6cbeginE:
	.zero		1
	.type		_ZN34_INTERNAL_3ca59336_4_k_cu_21188fb34cuda3std6ranges3__45__cpo4prevE,@object
	.size		_ZN34_INTERNAL_3ca59336_4_k_cu_21188fb34cuda3std6ranges3__45__cpo4prevE,(_ZN34_INTERNAL_3ca59336_4_k_cu_21188fb34cuda3std6ranges3__45__cpo9iter_moveE - _ZN34_INTERNAL_3ca59336_4_k_cu_21188fb34cuda3std6ranges3__45__cpo4prevE)
_ZN34_INTERNAL_3ca59336_4_k_cu_21188fb34cuda3std6ranges3__45__cpo4prevE:
	.zero		1
	.type		_ZN34_INTERNAL_3ca59336_4_k_cu_21188fb34cuda3std6ranges3__45__cpo9iter_moveE,@object
	.size		_ZN34_INTERNAL_3ca59336_4_k_cu_21188fb34cuda3std6ranges3__45__cpo9iter_moveE,(_ZN34_INTERNAL_3ca59336_4_k_cu_21188fb34cuda3std3__45__cpo7crbeginE - _ZN34_INTERNAL_3ca59336_4_k_cu_21188fb34cuda3std6ranges3__45__cpo9iter_moveE)
_ZN34_INTERNAL_3ca59336_4_k_cu_21188fb34cuda3std6ranges3__45__cpo9iter_moveE:
	.zero		1
	.type		_ZN34_INTERNAL_3ca59336_4_k_cu_21188fb34cuda3std3__45__cpo7crbeginE,@object
	.size		_ZN34_INTERNAL_3ca59336_4_k_cu_21188fb34cuda3std3__45__cpo7crbeginE,(_ZN34_INTERNAL_3ca59336_4_k_cu_21188fb34cuda3std6ranges3__45__cpo5ssizeE - _ZN34_INTERNAL_3ca59336_4_k_cu_21188fb34cuda3std3__45__cpo7crbeginE)
_ZN34_INTERNAL_3ca59336_4_k_cu_21188fb34cuda3std3__45__cpo7crbeginE:
	.zero		1
	.type		_ZN34_INTERNAL_3ca59336_4_k_cu_21188fb34cuda3std6ranges3__45__cpo5ssizeE,@object
	.size		_ZN34_INTERNAL_3ca59336_4_k_cu_21188fb34cuda3std6ranges3__45__cpo5ssizeE,(_ZN34_INTERNAL_3ca59336_4_k_cu_21188fb34cuda3std6ranges3__45__cpo4cendE - _ZN34_INTERNAL_3ca59336_4_k_cu_21188fb34cuda3std6ranges3__45__cpo5ssizeE)
_ZN34_INTERNAL_3ca59336_4_k_cu_21188fb34cuda3std6ranges3__45__cpo5ssizeE:
	.zero		1
	.type		_ZN34_INTERNAL_3ca59336_4_k_cu_21188fb34cuda3std6ranges3__45__cpo4cendE,@object
	.size		_ZN34_INTERNAL_3ca59336_4_k_cu_21188fb34cuda3std6ranges3__45__cpo4cendE,(_ZN34_INTERNAL_3ca59336_4_k_cu_21188fb34cuda3std3__45__cpo5beginE - _ZN34_INTERNAL_3ca59336_4_k_cu_21188fb34cuda3std6ranges3__45__cpo4cendE)
_ZN34_INTERNAL_3ca59336_4_k_cu_21188fb34cuda3std6ranges3__45__cpo4cendE:
	.zero		1
	.type		_ZN34_INTERNAL_3ca59336_4_k_cu_21188fb34cuda3std3__45__cpo5beginE,@object
	.size		_ZN34_INTERNAL_3ca59336_4_k_cu_21188fb34cuda3std3__45__cpo5beginE,(_ZN34_INTERNAL_3ca59336_4_k_cu_21188fb34cuda3std6ranges3__45__cpo9iter_swapE - _ZN34_INTERNAL_3ca59336_4_k_cu_21188fb34cuda3std3__45__cpo5beginE)
_ZN34_INTERNAL_3ca59336_4_k_cu_21188fb34cuda3std3__45__cpo5beginE:
	.zero		1
	.type		_ZN34_INTERNAL_3ca59336_4_k_cu_21188fb34cuda3std6ranges3__45__cpo9iter_swapE,@object
	.size		_ZN34_INTERNAL_3ca59336_4_k_cu_21188fb34cuda3std6ranges3__45__cpo9iter_swapE,(_ZN34_INTERNAL_3ca59336_4_k_cu_21188fb34cuda3std3__419piecewise_constructE - _ZN34_INTERNAL_3ca59336_4_k_cu_21188fb34cuda3std6ranges3__45__cpo9iter_swapE)
_ZN34_INTERNAL_3ca59336_4_k_cu_21188fb34cuda3std6ranges3__45__cpo9iter_swapE:
	.zero		1
	.type		_ZN34_INTERNAL_3ca59336_4_k_cu_21188fb34cuda3std3__419piecewise_constructE,@object
	.size		_ZN34_INTERNAL_3ca59336_4_k_cu_21188fb34cuda3std3__419piecewise_constructE,(_ZN34_INTERNAL_3ca59336_4_k_cu_21188fb34cuda3std3__45__cpo6rbeginE - _ZN34_INTERNAL_3ca59336_4_k_cu_21188fb34cuda3std3__419piecewise_constructE)
_ZN34_INTERNAL_3ca59336_4_k_cu_21188fb34cuda3std3__419piecewise_constructE:
	.zero		1
	.type		_ZN34_INTERNAL_3ca59336_4_k_cu_21188fb34cuda3std3__45__cpo6rbeginE,@object
	.size		_ZN34_INTERNAL_3ca59336_4_k_cu_21188fb34cuda3std3__45__cpo6rbeginE,(_ZN34_INTERNAL_3ca59336_4_k_cu_21188fb34cuda3std6ranges3__45__cpo5cdataE - _ZN34_INTERNAL_3ca59336_4_k_cu_21188fb34cuda3std3__45__cpo6rbeginE)
_ZN34_INTERNAL_3ca59336_4_k_cu_21188fb34cuda3std3__45__cpo6rbeginE:
	.zero		1
	.type		_ZN34_INTERNAL_3ca59336_4_k_cu_21188fb34cuda3std6ranges3__45__cpo5cdataE,@object
	.size		_ZN34_INTERNAL_3ca59336_4_k_cu_21188fb34cuda3std6ranges3__45__cpo5cdataE,(_ZN34_INTERNAL_3ca59336_4_k_cu_21188fb34cuda3std6ranges3__45__cpo3endE - _ZN34_INTERNAL_3ca59336_4_k_cu_21188fb34cuda3std6ranges3__45__cpo5cdataE)
_ZN34_INTERNAL_3ca59336_4_k_cu_21188fb34cuda3std6ranges3__45__cpo5cdataE:
	.zero		1
	.type		_ZN34_INTERNAL_3ca59336_4_k_cu_21188fb34cuda3std6ranges3__45__cpo3endE,@object
	.size		_ZN34_INTERNAL_3ca59336_4_k_cu_21188fb34cuda3std6ranges3__45__cpo3endE,(_ZN34_INTERNAL_3ca59336_4_k_cu_21188fb34cuda3std3__45__cpo4cendE - _ZN34_INTERNAL_3ca59336_4_k_cu_21188fb34cuda3std6ranges3__45__cpo3endE)
_ZN34_INTERNAL_3ca59336_4_k_cu_21188fb34cuda3std6ranges3__45__cpo3endE:
	.zero		1
	.type		_ZN34_INTERNAL_3ca59336_4_k_cu_21188fb34cuda3std3__45__cpo4cendE,@object
	.size		_ZN34_INTERNAL_3ca59336_4_k_cu_21188fb34cuda3std3__45__cpo4cendE,(_ZN34_INTERNAL_3ca59336_4_k_cu_21188fb34cuda3std6ranges3__45__cpo4dataE - _ZN34_INTERNAL_3ca59336_4_k_cu_21188fb34cuda3std3__45__cpo4cendE)
_ZN34_INTERNAL_3ca59336_4_k_cu_21188fb34cuda3std3__45__cpo4cendE:
	.zero		1
	.type		_ZN34_INTERNAL_3ca59336_4_k_cu_21188fb34cuda3std6ranges3__45__cpo4dataE,@object
	.size		_ZN34_INTERNAL_3ca59336_4_k_cu_21188fb34cuda3std6ranges3__45__cpo4dataE,(_ZN34_INTERNAL_3ca59336_4_k_cu_21188fb34cuda3std6ranges3__45__cpo5beginE - _ZN34_INTERNAL_3ca59336_4_k_cu_21188fb34cuda3std6ranges3__45__cpo4dataE)
_ZN34_INTERNAL_3ca59336_4_k_cu_21188fb34cuda3std6ranges3__45__cpo4dataE:
	.zero		1
	.type		_ZN34_INTERNAL_3ca59336_4_k_cu_21188fb34cuda3std6ranges3__45__cpo5beginE,@object
	.size		_ZN34_INTERNAL_3ca59336_4_k_cu_21188fb34cuda3std6ranges3__45__cpo5beginE,(_ZN34_INTERNAL_3ca59336_4_k_cu_21188fb34cuda3std3__45__cpo5crendE - _ZN34_INTERNAL_3ca59336_4_k_cu_21188fb34cuda3std6ranges3__45__cpo5beginE)
_ZN34_INTERNAL_3ca59336_4_k_cu_21188fb34cuda3std6ranges3__45__cpo5beginE:
	.zero		1
	.type		_ZN34_INTERNAL_3ca59336_4_k_cu_21188fb34cuda3std3__45__cpo5crendE,@object
	.size		_ZN34_INTERNAL_3ca59336_4_k_cu_21188fb34cuda3std3__45__cpo5crendE,(_ZN34_INTERNAL_3ca59336_4_k_cu_21188fb34cuda3std6ranges3__45__cpo8distanceE - _ZN34_INTERNAL_3ca59336_4_k_cu_21188fb34cuda3std3__45__cpo5crendE)
_ZN34_INTERNAL_3ca59336_4_k_cu_21188fb34cuda3std3__45__cpo5crendE:
	.zero		1
	.type		_ZN34_INTERNAL_3ca59336_4_k_cu_21188fb34cuda3std6ranges3__45__cpo8distanceE,@object
	.size		_ZN34_INTERNAL_3ca59336_4_k_cu_21188fb34cuda3std6ranges3__45__cpo8distanceE,(_ZN34_INTERNAL_3ca59336_4_k_cu_21188fb34cuda3std6ranges3__45__cpo7advanceE - _ZN34_INTERNAL_3ca59336_4_k_cu_21188fb34cuda3std6ranges3__45__cpo8distanceE)
_ZN34_INTERNAL_3ca59336_4_k_cu_21188fb34cuda3std6ranges3__45__cpo8distanceE:
	.zero		1
	.type		_ZN34_INTERNAL_3ca59336_4_k_cu_21188fb34cuda3std6ranges3__45__cpo7advanceE,@object
	.size		_ZN34_INTERNAL_3ca59336_4_k_cu_21188fb34cuda3std6ranges3__45__cpo7advanceE,(_ZN34_INTERNAL_3ca59336_4_k_cu_21188fb34cuda3std3__45__cpo3endE - _ZN34_INTERNAL_3ca59336_4_k_cu_21188fb34cuda3std6ranges3__45__cpo7advanceE)
_ZN34_INTERNAL_3ca59336_4_k_cu_21188fb34cuda3std6ranges3__45__cpo7advanceE:
	.zero		1
	.type		_ZN34_INTERNAL_3ca59336_4_k_cu_21188fb34cuda3std3__45__cpo3endE,@object
	.size		_ZN34_INTERNAL_3ca59336_4_k_cu_21188fb34cuda3std3__45__cpo3endE,(_ZN34_INTERNAL_3ca59336_4_k_cu_21188fb34cuda3std6ranges3__45__cpo4nextE - _ZN34_INTERNAL_3ca59336_4_k_cu_21188fb34cuda3std3__45__cpo3endE)
_ZN34_INTERNAL_3ca59336_4_k_cu_21188fb34cuda3std3__45__cpo3endE:
	.zero		1
	.type		_ZN34_INTERNAL_3ca59336_4_k_cu_21188fb34cuda3std6ranges3__45__cpo4nextE,@object
	.size		_ZN34_INTERNAL_3ca59336_4_k_cu_21188fb34cuda3std6ranges3__45__cpo4nextE,(_ZN34_INTERNAL_3ca59336_4_k_cu_21188fb34cuda3std6ranges3__45__cpo4swapE - _ZN34_INTERNAL_3ca59336_4_k_cu_21188fb34cuda3std6ranges3__45__cpo4nextE)
_ZN34_INTERNAL_3ca59336_4_k_cu_21188fb34cuda3std6ranges3__45__cpo4nextE:
	.zero		1
	.type		_ZN34_INTERNAL_3ca59336_4_k_cu_21188fb34cuda3std6ranges3__45__cpo4swapE,@object
	.size		_ZN34_INTERNAL_3ca59336_4_k_cu_21188fb34cuda3std6ranges3__45__cpo4swapE,(_ZN34_INTERNAL_3ca59336_4_k_cu_21188fb34cuda3std3__45__cpo4rendE - _ZN34_INTERNAL_3ca59336_4_k_cu_21188fb34cuda3std6ranges3__45__cpo4swapE)
_ZN34_INTERNAL_3ca59336_4_k_cu_21188fb34cuda3std6ranges3__45__cpo4swapE:
	.zero		1
	.type		_ZN34_INTERNAL_3ca59336_4_k_cu_21188fb34cuda3std3__45__cpo4rendE,@object
	.size		_ZN34_INTERNAL_3ca59336_4_k_cu_21188fb34cuda3std3__45__cpo4rendE,(_ZN34_INTERNAL_3ca59336_4_k_cu_21188fb34cuda3std6ranges3__45__cpo4sizeE - _ZN34_INTERNAL_3ca59336_4_k_cu_21188fb34cuda3std3__45__cpo4rendE)
_ZN34_INTERNAL_3ca59336_4_k_cu_21188fb34cuda3std3__45__cpo4rendE:
	.zero		1
	.type		_ZN34_INTERNAL_3ca59336_4_k_cu_21188fb34cuda3std6ranges3__45__cpo4sizeE,@object
	.size		_ZN34_INTERNAL_3ca59336_4_k_cu_21188fb34cuda3std6ranges3__45__cpo4sizeE,(_ZN34_INTERNAL_3ca59336_4_k_cu_21188fb34cuda3std6ranges3__45__cpo6cbeginE - _ZN34_INTERNAL_3ca59336_4_k_cu_21188fb34cuda3std6ranges3__45__cpo4sizeE)
_ZN34_INTERNAL_3ca59336_4_k_cu_21188fb34cuda3std6ranges3__45__cpo4sizeE:
	.zero		1
	.type		_ZN34_INTERNAL_3ca59336_4_k_cu_21188fb34cuda3std6ranges3__45__cpo6cbeginE,@object
	.size		_ZN34_INTERNAL_3ca59336_4_k_cu_21188fb34cuda3std6ranges3__45__cpo6cbeginE,(.L_13 - _ZN34_INTERNAL_3ca59336_4_k_cu_21188fb34cuda3std6ranges3__45__cpo6cbeginE)
_ZN34_INTERNAL_3ca59336_4_k_cu_21188fb34cuda3std6ranges3__45__cpo6cbeginE:
	.zero		1
.L_13:


//--------------------- .nv.constant0._Z6vecAddPfS_S_i --------------------------
	.section	.nv.constant0._Z6vecAddPfS_S_i,"a",@progbits
	.sectionflags	@""
	.align	4
.nv.constant0._Z6vecAddPfS_S_i:
	.zero		924


//--------------------- SYMBOLS --------------------------

	.type		.nv.reservedSmem.offset0,@object
	.size		.nv.reservedSmem.offset0,0x4
